//
// Generated by NVIDIA NVVM Compiler
//
// Compiler Build ID: CL-36424714
// Cuda compilation tools, release 13.0, V13.0.88
// Based on NVVM 20.0.0
//

.version 9.0
.target sm_100
.address_size 64

	// .globl	VectorSumParallel

.visible .entry VectorSumParallel(
	.param .u64 .ptr .align 1 VectorSumParallel_param_0,
	.param .u64 .ptr .align 1 VectorSumParallel_param_1,
	.param .u64 .ptr .align 1 VectorSumParallel_param_2,
	.param .u32 VectorSumParallel_param_3
)
{
	.reg .pred 	%p<2>;
	.reg .b32 	%r<9>;
	.reg .b64 	%rd<11>;

	ld.param.u64 	%rd1, [VectorSumParallel_param_0];
	ld.param.u64 	%rd2, [VectorSumParallel_param_1];
	ld.param.u64 	%rd3, [VectorSumParallel_param_2];
	ld.param.u32 	%r2, [VectorSumParallel_param_3];
	mov.u32 	%r3, %ntid.x;
	mov.u32 	%r4, %ctaid.x;
	mov.u32 	%r5, %tid.x;
	mad.lo.s32 	%r1, %r3, %r4, %r5;
	setp.ge.s32 	%p1, %r1, %r2;
	@%p1 bra 	$L__BB0_2;
	cvta.to.global.u64 	%rd4, %rd1;
	cvta.to.global.u64 	%rd5, %rd2;
	cvta.to.global.u64 	%rd6, %rd3;
	mul.wide.s32 	%rd7, %r1, 4;
	add.s64 	%rd8, %rd4, %rd7;
	ld.global.u32 	%r6, [%rd8];
	add.s64 	%rd9, %rd5, %rd7;
	ld.global.u32 	%r7, [%rd9];
	add.s32 	%r8, %r7, %r6;
	add.s64 	%rd10, %rd6, %rd7;
	st.global.u32 	[%rd10], %r8;
$L__BB0_2:
	ret;

}


// ===== COMPILED SASS (sm_100) =====

	.target	sm_100

	.elftype	@"ET_EXEC"


//--------------------- .note.nv.tkinfo           --------------------------
	.section	.note.nv.tkinfo,"",@"SHT_NOTE"
	.sectionflags	@"SHF_NOTE_NV_TKINFO"
	.tkinfo
        /*0018*/ 	.word	0x00000002
        /*0030*/ 	.string	""
        /*0030*/ 	.string	"ptxas"
        /*0030*/ 	.string	"Cuda compilation tools, release 13.0, V13.0.88"
        /*0030*/ 	.string	"Build cuda_13.0.r13.0/compiler.36424714_0"
        /*0030*/ 	.string	"-arch sm_100 -m 64 "



//--------------------- .note.nv.cuinfo           --------------------------
	.section	.note.nv.cuinfo,"",@"SHT_NOTE"
	.sectionflags	@"SHF_NOTE_NV_CUINFO"
        /*0018*/ 	.short	0x0002
        /*001a*/ 	.short	0x0064
        /*001c*/ 	.short	0x0082
	.zero		2


//--------------------- .nv.info                  --------------------------
	.section	.nv.info,"",@"SHT_CUDA_INFO"
	.align	4


	//----- nvinfo : EIATTR_REGCOUNT
	.align		4
        /*0000*/ 	.byte	0x04, 0x2f
        /*0002*/ 	.short	(.L_1 - .L_0)
	.align		4
.L_0:
        /*0004*/ 	.word	index@(VectorSumParallel)
        /*0008*/ 	.word	0x0000000c


	//----- nvinfo : EIATTR_FRAME_SIZE
	.align		4
.L_1:
        /*000c*/ 	.byte	0x04, 0x11
        /*000e*/ 	.short	(.L_3 - .L_2)
	.align		4
.L_2:
        /*0010*/ 	.word	index@(VectorSumParallel)
        /*0014*/ 	.word	0x00000000


	//----- nvinfo : EIATTR_MIN_STACK_SIZE
	.align		4
.L_3:
        /*0018*/ 	.byte	0x04, 0x12
        /*001a*/ 	.short	(.L_5 - .L_4)
	.align		4
.L_4:
        /*001c*/ 	.word	index@(VectorSumParallel)
        /*0020*/ 	.word	0x00000000
.L_5:


//--------------------- .nv.compat                --------------------------
	.section	.nv.compat,"",@"SHT_CUDA_COMPAT_INFO"
	.align	4
        /*0000*/ 	.byte	0x02, 0x09, 0x00, 0x00, 0x02, 0x02, 0x01, 0x00, 0x02, 0x05, 0x05, 0x00, 0x03, 0x07, 0x01, 0x01
        /*0010*/ 	.byte	0x02, 0x03, 0x00, 0x00, 0x02, 0x06, 0x01, 0x00, 0x04, 0x0b, 0x08, 0x00, 0x09, 0x00, 0x00, 0x00
        /*0020*/ 	.byte	0x00, 0x00, 0x00, 0x00


//--------------------- .nv.info.VectorSumParallel --------------------------
	.section	.nv.info.VectorSumParallel,"",@"SHT_CUDA_INFO"
	.sectionflags	@""
	.align	4


	//----- nvinfo : EIATTR_CUDA_API_VERSION
	.align		4
        /*0000*/ 	.byte	0x04, 0x37
        /*0002*/ 	.short	(.L_7 - .L_6)
.L_6:
        /*0004*/ 	.word	0x00000082


	//----- nvinfo : EIATTR_KPARAM_INFO
	.align		4
.L_7:
        /*0008*/ 	.byte	0x04, 0x17
        /*000a*/ 	.short	(.L_9 - .L_8)
.L_8:
        /*000c*/ 	.word	0x00000000
        /*0010*/ 	.short	0x0003
        /*0012*/ 	.short	0x0018
        /*0014*/ 	.byte	0x00, 0xf0, 0x11, 0x00


	//----- nvinfo : EIATTR_KPARAM_INFO
	.align		4
.L_9:
        /*0018*/ 	.byte	0x04, 0x17
        /*001a*/ 	.short	(.L_11 - .L_10)
.L_10:
        /*001c*/ 	.word	0x00000000
        /*0020*/ 	.short	0x0002
        /*0022*/ 	.short	0x0010
        /*0024*/ 	.byte	0x00, 0xf5, 0x21, 0x00


	//----- nvinfo : EIATTR_KPARAM_INFO
	.align		4
.L_11:
        /*0028*/ 	.byte	0x04, 0x17
        /*002a*/ 	.short	(.L_13 - .L_12)
.L_12:
        /*002c*/ 	.word	0x00000000
        /*0030*/ 	.short	0x0001
        /*0032*/ 	.short	0x0008
        /*0034*/ 	.byte	0x00, 0xf5, 0x21, 0x00


	//----- nvinfo : EIATTR_KPARAM_INFO
	.align		4
.L_13:
        /*0038*/ 	.byte	0x04, 0x17
        /*003a*/ 	.short	(.L_15 - .L_14)
.L_14:
        /*003c*/ 	.word	0x00000000
        /*0040*/ 	.short	0x0000
        /*0042*/ 	.short	0x0000
        /*0044*/ 	.byte	0x00, 0xf5, 0x21, 0x00


	//----- nvinfo : EIATTR_SPARSE_MMA_MASK
	.align		4
.L_15:
        /*0048*/ 	.byte	0x03, 0x50
        /*004a*/ 	.short	0x0000


	//----- nvinfo : EIATTR_MAXREG_COUNT
	.align		4
        /*004c*/ 	.byte	0x03, 0x1b
        /*004e*/ 	.short	0x00ff


	//----- nvinfo : EIATTR_MERCURY_ISA_VERSION
	.align		4
        /*0050*/ 	.byte	0x03, 0x5f
        /*0052*/ 	.short	0x0101


	//----- nvinfo : EIATTR_VRC_CTA_INIT_COUNT
	.align		4
        /*0054*/ 	.byte	0x02, 0x4a
	.zero		1
	.zero		1


	//----- nvinfo : EIATTR_EXIT_INSTR_OFFSETS
	.align		4
        /*0058*/ 	.byte	0x04, 0x1c
        /*005a*/ 	.short	(.L_17 - .L_16)


	//   ....[0]....
.L_16:
        /*005c*/ 	.word	0x00000070


	//   ....[1]....
        /*0060*/ 	.word	0x00000130


	//----- nvinfo : EIATTR_CBANK_PARAM_SIZE
	.align		4
.L_17:
        /*0064*/ 	.byte	0x03, 0x19
        /*0066*/ 	.short	0x001c


	//----- nvinfo : EIATTR_PARAM_CBANK
	.align		4
        /*0068*/ 	.byte	0x04, 0x0a
        /*006a*/ 	.short	(.L_19 - .L_18)
	.align		4
.L_18:
        /*006c*/ 	.word	index@(.nv.constant0.VectorSumParallel)
        /*0070*/ 	.short	0x0380
        /*0072*/ 	.short	0x001c


	//----- nvinfo : EIATTR_SW_WAR
	.align		4
.L_19:
        /*0074*/ 	.byte	0x04, 0x36
        /*0076*/ 	.short	(.L_21 - .L_20)
.L_20:
        /*0078*/ 	.word	0x00000008
.L_21:


//--------------------- .nv.callgraph             --------------------------
	.section	.nv.callgraph,"",@"SHT_CUDA_CALLGRAPH"
	.align	4
	.sectionentsize	8
	.align		4
        /*0000*/ 	.word	0x00000000
	.align		4
        /*0004*/ 	.word	0xffffffff
	.align		4
        /*0008*/ 	.word	0x00000000
	.align		4
        /*000c*/ 	.word	0xfffffffe
	.align		4
        /*0010*/ 	.word	0x00000000
	.align		4
        /*0014*/ 	.word	0xfffffffd
	.align		4
        /*0018*/ 	.word	0x00000000
	.align		4
        /*001c*/ 	.word	0xfffffffc


//--------------------- .text.VectorSumParallel   --------------------------
	.section	.text.VectorSumParallel,"ax",@progbits
	.align	128
        .global         VectorSumParallel
        .type           VectorSumParallel,@function
        .size           VectorSumParallel,(.L_x_1 - VectorSumParallel)
        .other          VectorSumParallel,@"STO_CUDA_ENTRY STV_DEFAULT"
VectorSumParallel:
.text.VectorSumParallel:
[----:B------:R-:W-:Y:S01]  /*0000*/  LDC R1, c[0x0][0x37c] ;  /* 0x0000df00ff017b82 */ /* 0x000fe20000000800 */
[----:B------:R-:W0:Y:S01]  /*0010*/  S2R R9, SR_CTAID.X ;  /* 0x0000000000097919 */ /* 0x000e220000002500 */
[----:B------:R-:W0:Y:S01]  /*0020*/  LDCU UR4, c[0x0][0x360] ;  /* 0x00006c00ff0477ac */ /* 0x000e220008000800 */
[----:B------:R-:W0:Y:S01]  /*0030*/  S2R R0, SR_TID.X ;  /* 0x0000000000007919 */ /* 0x000e220000002100 */
[----:B------:R-:W1:Y:S01]  /*0040*/  LDCU UR5, c[0x0][0x398] ;  /* 0x00007300ff0577ac */ /* 0x000e620008000800 */
[----:B0-----:R-:W-:-:S05]  /*0050*/  IMAD R9, R9, UR4, R0 ;  /* 0x0000000409097c24 */ /* 0x001fca000f8e0200 */
[----:B-1----:R-:W-:-:S13]  /*0060*/  ISETP.GE.AND P0, PT, R9, UR5, PT ;  /* 0x0000000509007c0c */ /* 0x002fda000bf06270 */
[----:B------:R-:W-:Y:S05]  /*0070*/  @P0 EXIT ;  /* 0x000000000000094d */ /* 0x000fea0003800000 */
[----:B------:R-:W0:Y:S01]  /*0080*/  LDC.64 R2, c[0x0][0x380] ;  /* 0x0000e000ff027b82 */ /* 0x000e220000000a00 */
[----:B------:R-:W1:Y:S07]  /*0090*/  LDCU.64 UR4, c[0x0][0x358] ;  /* 0x00006b00ff0477ac */ /* 0x000e6e0008000a00 */
[----:B------:R-:W2:Y:S08]  /*00a0*/  LDC.64 R4, c[0x0][0x388] ;  /* 0x0000e200ff047b82 */ /* 0x000eb00000000a00 */
[----:B------:R-:W3:Y:S01]  /*00b0*/  LDC.64 R6, c[0x0][0x390] ;  /* 0x0000e400ff067b82 */ /* 0x000ee20000000a00 */
[----:B0-----:R-:W-:-:S06]  /*00c0*/  IMAD.WIDE R2, R9, 0x4, R2 ;  /* 0x0000000409027825 */ /* 0x001fcc00078e0202 */
[----:B-1----:R-:W4:Y:S01]  /*00d0*/  LDG.E R2, desc[UR4][R2.64] ;  /* 0x0000000402027981 */ /* 0x002f22000c1e1900 */
[----:B--2---:R-:W-:-:S06]  /*00e0*/  IMAD.WIDE R4, R9, 0x4, R4 ;  /* 0x0000000409047825 */ /* 0x004fcc00078e0204 */
[----:B------:R-:W4:Y:S01]  /*00f0*/  LDG.E R5, desc[UR4][R4.64] ;  /* 0x0000000404057981 */ /* 0x000f22000c1e1900 */
[----:B---3--:R-:W-:Y:S01]  /*0100*/  IMAD.WIDE R6, R9, 0x4, R6 ;  /* 0x0000000409067825 */ /* 0x008fe200078e0206 */
[----:B----4-:R-:W-:-:S05]  /*0110*/  IADD3 R9, PT, PT, R2, R5, RZ ;  /* 0x0000000502097210 */ /* 0x010fca0007ffe0ff */
[----:B------:R-:W-:Y:S01]  /*0120*/  STG.E desc[UR4][R6.64], R9 ;  /* 0x0000000906007986 */ /* 0x000fe2000c101904 */
[----:B------:R-:W-:Y:S05]  /*0130*/  EXIT ;  /* 0x000000000000794d */ /* 0x000fea0003800000 */
.L_x_0:
[----:B------:R-:W-:-:S00]  /*0140*/  BRA `(.L_x_0) ;  /* 0xfffffffc00fc7947 */ /* 0x000fc0000383ffff */
[----:B------:R-:W-:-:S00]  /*0150*/  NOP ;  /* 0x0000000000007918 */ /* 0x000fc00000000000 */
        /* <DEDUP_REMOVED lines=10> */
.L_x_1:


//--------------------- .nv.shared.reserved.0     --------------------------
	.section	.nv.shared.reserved.0,"aw",@nobits
	.weak		__nv_reservedSMEM_offset_0_alias
	.size		__nv_reservedSMEM_offset_0_alias, 0, 64
	.other		__nv_reservedSMEM_offset_0_alias,@"STO_CUDA_RESERVED_SHARED STV_DEFAULT"
__nv_reservedSMEM_offset_0_alias:
	.zero		0
	.zero		64


//--------------------- .nv.constant0.VectorSumParallel --------------------------
	.section	.nv.constant0.VectorSumParallel,"a",@progbits
	.sectionflags	@""
	.align	4
.nv.constant0.VectorSumParallel:
	.zero		924


//--------------------- SYMBOLS --------------------------

	.type		.nv.reservedSmem.offset0,@object
	.size		.nv.reservedSmem.offset0,0x4
